//
// Generated by NVIDIA NVVM Compiler
//
// Compiler Build ID: CL-36424714
// Cuda compilation tools, release 13.0, V13.0.88
// Based on NVVM 20.0.0
//

.version 9.0
.target sm_100
.address_size 64

	// .globl	_Z6squarePii
.extern .func  (.param .b32 func_retval0) vprintf
(
	.param .b64 vprintf_param_0,
	.param .b64 vprintf_param_1
)
;
.global .align 1 .b8 $str[4] = {37, 100, 32};

.visible .entry _Z6squarePii(
	.param .u64 .ptr .align 1 _Z6squarePii_param_0,
	.param .u32 _Z6squarePii_param_1
)
{
	.local .align 8 .b8 	__local_depot0[8];
	.reg .b64 	%SP;
	.reg .b64 	%SPL;
	.reg .pred 	%p<2>;
	.reg .b32 	%r<10>;
	.reg .b64 	%rd<9>;

	mov.u64 	%SPL, __local_depot0;
	cvta.local.u64 	%SP, %SPL;
	ld.param.u64 	%rd1, [_Z6squarePii_param_0];
	ld.param.u32 	%r2, [_Z6squarePii_param_1];
	add.u64 	%rd2, %SP, 0;
	add.u64 	%rd3, %SPL, 0;
	mov.u32 	%r3, %ntid.x;
	mov.u32 	%r4, %ctaid.x;
	mov.u32 	%r5, %tid.x;
	mad.lo.s32 	%r1, %r3, %r4, %r5;
	st.local.u32 	[%rd3], %r1;
	mov.u64 	%rd4, $str;
	cvta.global.u64 	%rd5, %rd4;
	{ // callseq 0, 0
	.param .b64 param0;
	st.param.b64 	[param0], %rd5;
	.param .b64 param1;
	st.param.b64 	[param1], %rd2;
	.param .b32 retval0;
	call.uni (retval0), 
	vprintf, 
	(
	param0, 
	param1
	);
	ld.param.b32 	%r6, [retval0];
	} // callseq 0
	setp.ge.u32 	%p1, %r1, %r2;
	@%p1 bra 	$L__BB0_2;
	cvta.to.global.u64 	%rd6, %rd1;
	mul.wide.u32 	%rd7, %r1, 4;
	add.s64 	%rd8, %rd6, %rd7;
	ld.global.u32 	%r8, [%rd8];
	mul.lo.s32 	%r9, %r8, %r8;
	st.global.u32 	[%rd8], %r9;
$L__BB0_2:
	ret;

}


// ===== COMPILED SASS (sm_100) =====

	.target	sm_100

	.elftype	@"ET_EXEC"


//--------------------- .note.nv.tkinfo           --------------------------
	.section	.note.nv.tkinfo,"",@"SHT_NOTE"
	.sectionflags	@"SHF_NOTE_NV_TKINFO"
	.tkinfo
        /*0018*/ 	.word	0x00000002
        /*0030*/ 	.string	""
        /*0030*/ 	.string	"ptxas"
        /*0030*/ 	.string	"Cuda compilation tools, release 13.0, V13.0.88"
        /*0030*/ 	.string	"Build cuda_13.0.r13.0/compiler.36424714_0"
        /*0030*/ 	.string	"-arch sm_100 -m 64 "



//--------------------- .note.nv.cuinfo           --------------------------
	.section	.note.nv.cuinfo,"",@"SHT_NOTE"
	.sectionflags	@"SHF_NOTE_NV_CUINFO"
        /*0018*/ 	.short	0x0002
        /*001a*/ 	.short	0x0064
        /*001c*/ 	.short	0x0082
	.zero		2


//--------------------- .nv.info                  --------------------------
	.section	.nv.info,"",@"SHT_CUDA_INFO"
	.align	4


	//----- nvinfo : EIATTR_REGCOUNT
	.align		4
        /*0000*/ 	.byte	0x04, 0x2f
        /*0002*/ 	.short	(.L_2 - .L_1)
	.align		4
.L_1:
        /*0004*/ 	.word	index@(_Z6squarePii)
        /*0008*/ 	.word	0x00000018


	//----- nvinfo : EIATTR_FRAME_SIZE
	.align		4
.L_2:
        /*000c*/ 	.byte	0x04, 0x11
        /*000e*/ 	.short	(.L_4 - .L_3)
	.align		4
.L_3:
        /*0010*/ 	.word	index@(_Z6squarePii)
        /*0014*/ 	.word	0x00000008


	//----- nvinfo : EIATTR_MIN_STACK_SIZE
	.align		4
.L_4:
        /*0018*/ 	.byte	0x04, 0x12
        /*001a*/ 	.short	(.L_6 - .L_5)
	.align		4
.L_5:
        /*001c*/ 	.word	index@(_Z6squarePii)
        /*0020*/ 	.word	0x00000008
.L_6:


//--------------------- .nv.compat                --------------------------
	.section	.nv.compat,"",@"SHT_CUDA_COMPAT_INFO"
	.align	4
        /*0000*/ 	.byte	0x02, 0x09, 0x00, 0x00, 0x02, 0x02, 0x01, 0x00, 0x02, 0x05, 0x05, 0x00, 0x03, 0x07, 0x01, 0x01
        /*0010*/ 	.byte	0x02, 0x03, 0x00, 0x00, 0x02, 0x06, 0x01, 0x00, 0x04, 0x0b, 0x08, 0x00, 0x09, 0x00, 0x00, 0x00
        /*0020*/ 	.byte	0x00, 0x00, 0x00, 0x00


//--------------------- .nv.info._Z6squarePii     --------------------------
	.section	.nv.info._Z6squarePii,"",@"SHT_CUDA_INFO"
	.sectionflags	@""
	.align	4


	//----- nvinfo : EIATTR_CUDA_API_VERSION
	.align		4
        /*0000*/ 	.byte	0x04, 0x37
        /*0002*/ 	.short	(.L_8 - .L_7)
.L_7:
        /*0004*/ 	.word	0x00000082


	//----- nvinfo : EIATTR_KPARAM_INFO
	.align		4
.L_8:
        /*0008*/ 	.byte	0x04, 0x17
        /*000a*/ 	.short	(.L_10 - .L_9)
.L_9:
        /*000c*/ 	.word	0x00000000
        /*0010*/ 	.short	0x0001
        /*0012*/ 	.short	0x0008
        /*0014*/ 	.byte	0x00, 0xf0, 0x11, 0x00


	//----- nvinfo : EIATTR_KPARAM_INFO
	.align		4
.L_10:
        /*0018*/ 	.byte	0x04, 0x17
        /*001a*/ 	.short	(.L_12 - .L_11)
.L_11:
        /*001c*/ 	.word	0x00000000
        /*0020*/ 	.short	0x0000
        /*0022*/ 	.short	0x0000
        /*0024*/ 	.byte	0x00, 0xf5, 0x21, 0x00


	//----- nvinfo : EIATTR_SPARSE_MMA_MASK
	.align		4
.L_12:
        /*0028*/ 	.byte	0x03, 0x50
        /*002a*/ 	.short	0x0000


	//----- nvinfo : EIATTR_MAXREG_COUNT
	.align		4
        /*002c*/ 	.byte	0x03, 0x1b
        /*002e*/ 	.short	0x00ff


	//----- nvinfo : EIATTR_EXTERNS
	.align		4
        /*0030*/ 	.byte	0x04, 0x0f
        /*0032*/ 	.short	(.L_14 - .L_13)


	//   ....[0]....
	.align		4
.L_13:
        /*0034*/ 	.word	index@(vprintf)


	//----- nvinfo : EIATTR_MERCURY_ISA_VERSION
	.align		4
.L_14:
        /*0038*/ 	.byte	0x03, 0x5f
        /*003a*/ 	.short	0x0101


	//----- nvinfo : EIATTR_VRC_CTA_INIT_COUNT
	.align		4
        /*003c*/ 	.byte	0x02, 0x4a
	.zero		1
	.zero		1


	//----- nvinfo : EIATTR_SYSCALL_OFFSETS
	.align		4
        /*0040*/ 	.byte	0x04, 0x46
        /*0042*/ 	.short	(.L_16 - .L_15)


	//   ....[0]....
.L_15:
        /*0044*/ 	.word	0x00000110


	//----- nvinfo : EIATTR_EXIT_INSTR_OFFSETS
	.align		4
.L_16:
        /*0048*/ 	.byte	0x04, 0x1c
        /*004a*/ 	.short	(.L_18 - .L_17)


	//   ....[0]....
.L_17:
        /*004c*/ 	.word	0x00000140


	//   ....[1]....
        /*0050*/ 	.word	0x000001b0


	//----- nvinfo : EIATTR_CRS_STACK_SIZE
	.align		4
.L_18:
        /*0054*/ 	.byte	0x04, 0x1e
        /*0056*/ 	.short	(.L_20 - .L_19)
.L_19:
        /*0058*/ 	.word	0x00000000


	//----- nvinfo : EIATTR_CBANK_PARAM_SIZE
	.align		4
.L_20:
        /*005c*/ 	.byte	0x03, 0x19
        /*005e*/ 	.short	0x000c


	//----- nvinfo : EIATTR_PARAM_CBANK
	.align		4
        /*0060*/ 	.byte	0x04, 0x0a
        /*0062*/ 	.short	(.L_22 - .L_21)
	.align		4
.L_21:
        /*0064*/ 	.word	index@(.nv.constant0._Z6squarePii)
        /*0068*/ 	.short	0x0380
        /*006a*/ 	.short	0x000c


	//----- nvinfo : EIATTR_SW_WAR
	.align		4
.L_22:
        /*006c*/ 	.byte	0x04, 0x36
        /*006e*/ 	.short	(.L_24 - .L_23)
.L_23:
        /*0070*/ 	.word	0x00000008
.L_24:


//--------------------- .nv.callgraph             --------------------------
	.section	.nv.callgraph,"",@"SHT_CUDA_CALLGRAPH"
	.align	4
	.sectionentsize	8
	.align		4
        /*0000*/ 	.word	0x00000000
	.align		4
        /*0004*/ 	.word	0xffffffff
	.align		4
        /*0008*/ 	.word	index@(_Z6squarePii)
	.align		4
        /*000c*/ 	.word	index@(vprintf)
	.align		4
        /*0010*/ 	.word	0x00000000
	.align		4
        /*0014*/ 	.word	0xfffffffe
	.align		4
        /*0018*/ 	.word	0x00000000
	.align		4
        /*001c*/ 	.word	0xfffffffd
	.align		4
        /*0020*/ 	.word	0x00000000
	.align		4
        /*0024*/ 	.word	0xfffffffc


//--------------------- .nv.constant4             --------------------------
	.section	.nv.constant4,"a",@progbits
	.align	8
	.align		8
.nv.constant4:
        /*0000*/ 	.dword	vprintf
	.align		8
        /*0008*/ 	.dword	$str


//--------------------- .text._Z6squarePii        --------------------------
	.section	.text._Z6squarePii,"ax",@progbits
	.align	128
        .global         _Z6squarePii
        .type           _Z6squarePii,@function
        .size           _Z6squarePii,(.L_x_2 - _Z6squarePii)
        .other          _Z6squarePii,@"STO_CUDA_ENTRY STV_DEFAULT"
_Z6squarePii:
.text._Z6squarePii:
[----:B------:R-:W0:Y:S01]  /*0000*/  LDC R1, c[0x0][0x37c] ;  /* 0x0000df00ff017b82 */ /* 0x000e220000000800 */
[----:B------:R-:W1:Y:S01]  /*0010*/  S2R R2, SR_CTAID.X ;  /* 0x0000000000027919 */ /* 0x000e620000002500 */
[----:B------:R-:W2:Y:S01]  /*0020*/  LDCU UR5, c[0x0][0x2fc] ;  /* 0x00005f80ff0577ac */ /* 0x000ea20008000800 */
[----:B0-----:R-:W-:Y:S01]  /*0030*/  VIADD R1, R1, 0xfffffff8 ;  /* 0xfffffff801017836 */ /* 0x001fe20000000000 */
[----:B------:R-:W-:Y:S01]  /*0040*/  MOV R0, 0x0 ;  /* 0x0000000000007802 */ /* 0x000fe20000000f00 */
[----:B------:R-:W1:Y:S01]  /*0050*/  S2R R3, SR_TID.X ;  /* 0x0000000000037919 */ /* 0x000e620000002100 */
[----:B------:R-:W1:Y:S02]  /*0060*/  LDCU UR6, c[0x0][0x360] ;  /* 0x00006c00ff0677ac */ /* 0x000e640008000800 */
[----:B------:R0:W3:Y:S01]  /*0070*/  LDC.64 R8, c[0x4][R0] ;  /* 0x0100000000087b82 */ /* 0x0000e20000000a00 */
[----:B------:R-:W4:Y:S02]  /*0080*/  LDCU UR4, c[0x0][0x2f8] ;  /* 0x00005f00ff0477ac */ /* 0x000f240008000800 */
[----:B----4-:R-:W-:-:S04]  /*0090*/  IADD3 R6, P0, PT, R1, UR4, RZ ;  /* 0x0000000401067c10 */ /* 0x010fc8000ff1e0ff */
[----:B--2---:R-:W-:Y:S01]  /*00a0*/  IADD3.X R7, PT, PT, RZ, UR5, RZ, P0, !PT ;  /* 0x00000005ff077c10 */ /* 0x004fe200087fe4ff */
[----:B-1----:R-:W-:Y:S01]  /*00b0*/  IMAD R2, R2, UR6, R3 ;  /* 0x0000000602027c24 */ /* 0x002fe2000f8e0203 */
[----:B------:R-:W1:Y:S04]  /*00c0*/  LDCU.64 UR6, c[0x4][0x8] ;  /* 0x01000100ff0677ac */ /* 0x000e680008000a00 */
[----:B------:R0:W-:Y:S01]  /*00d0*/  STL [R1], R2 ;  /* 0x0000000201007387 */ /* 0x0001e20000100800 */
[----:B-1----:R-:W-:Y:S01]  /*00e0*/  IMAD.U32 R4, RZ, RZ, UR6 ;  /* 0x00000006ff047e24 */ /* 0x002fe2000f8e00ff */
[----:B0--3--:R-:W-:-:S07]  /*00f0*/  MOV R5, UR7 ;  /* 0x0000000700057c02 */ /* 0x009fce0008000f00 */
[----:B------:R-:W-:-:S07]  /*0100*/  LEPC R20, `(.L_x_0) ;  /* 0x000000001014794e */ /* 0x000fce0000000000 */
[----:B------:R-:W-:Y:S05]  /*0110*/  CALL.ABS.NOINC R8 ;  /* 0x0000000008007343 */ /* 0x000fea0003c00000 */
.L_x_0:
[----:B------:R-:W0:Y:S02]  /*0120*/  LDCU UR4, c[0x0][0x388] ;  /* 0x00007100ff0477ac */ /* 0x000e240008000800 */
[----:B0-----:R-:W-:-:S13]  /*0130*/  ISETP.GE.U32.AND P0, PT, R2, UR4, PT ;  /* 0x0000000402007c0c */ /* 0x001fda000bf06070 */
[----:B------:R-:W-:Y:S05]  /*0140*/  @P0 EXIT ;  /* 0x000000000000094d */ /* 0x000fea0003800000 */
[----:B------:R-:W0:Y:S01]  /*0150*/  LDC.64 R4, c[0x0][0x380] ;  /* 0x0000e000ff047b82 */ /* 0x000e220000000a00 */
[----:B------:R-:W1:Y:S01]  /*0160*/  LDCU.64 UR4, c[0x0][0x358] ;  /* 0x00006b00ff0477ac */ /* 0x000e620008000a00 */
[----:B0-----:R-:W-:-:S05]  /*0170*/  IMAD.WIDE.U32 R2, R2, 0x4, R4 ;  /* 0x0000000402027825 */ /* 0x001fca00078e0004 */
[----:B-1----:R-:W2:Y:S02]  /*0180*/  LDG.E R0, desc[UR4][R2.64] ;  /* 0x0000000402007981 */ /* 0x002ea4000c1e1900 */
[----:B--2---:R-:W-:-:S05]  /*0190*/  IMAD R5, R0, R0, RZ ;  /* 0x0000000000057224 */ /* 0x004fca00078e02ff */
[----:B------:R-:W-:Y:S01]  /*01a0*/  STG.E desc[UR4][R2.64], R5 ;  /* 0x0000000502007986 */ /* 0x000fe2000c101904 */
[----:B------:R-:W-:Y:S05]  /*01b0*/  EXIT ;  /* 0x000000000000794d */ /* 0x000fea0003800000 */
.L_x_1:
[----:B------:R-:W-:-:S00]  /*01c0*/  BRA `(.L_x_1) ;  /* 0xfffffffc00fc7947 */ /* 0x000fc0000383ffff */
[----:B------:R-:W-:-:S00]  /*01d0*/  NOP ;  /* 0x0000000000007918 */ /* 0x000fc00000000000 */
        /* <DEDUP_REMOVED lines=10> */
.L_x_2:


//--------------------- .nv.global.init           --------------------------
	.section	.nv.global.init,"aw",@progbits
.nv.global.init:
	.type		$str,@object
	.size		$str,(.L_0 - $str)
$str:
        /*0000*/ 	.byte	0x25, 0x64, 0x20, 0x00
.L_0:


//--------------------- .nv.shared.reserved.0     --------------------------
	.section	.nv.shared.reserved.0,"aw",@nobits
	.weak		__nv_reservedSMEM_offset_0_alias
	.size		__nv_reservedSMEM_offset_0_alias, 0, 64
	.other		__nv_reservedSMEM_offset_0_alias,@"STO_CUDA_RESERVED_SHARED STV_DEFAULT"
__nv_reservedSMEM_offset_0_alias:
	.zero		0
	.zero		64


//--------------------- .nv.constant0._Z6squarePii --------------------------
	.section	.nv.constant0._Z6squarePii,"a",@progbits
	.sectionflags	@""
	.align	4
.nv.constant0._Z6squarePii:
	.zero		908


//--------------------- SYMBOLS --------------------------

	.type		.nv.reservedSmem.offset0,@object
	.size		.nv.reservedSmem.offset0,0x4
	.type		vprintf,@function
